//
// Generated by NVIDIA NVVM Compiler
//
// Compiler Build ID: CL-36424714
// Cuda compilation tools, release 13.0, V13.0.88
// Based on NVVM 20.0.0
//

.version 9.0
.target sm_100
.address_size 64

	// .globl	_Z22processMaxNumberKernelPKiiPi

.visible .entry _Z22processMaxNumberKernelPKiiPi(
	.param .u64 .ptr .align 1 _Z22processMaxNumberKernelPKiiPi_param_0,
	.param .u32 _Z22processMaxNumberKernelPKiiPi_param_1,
	.param .u64 .ptr .align 1 _Z22processMaxNumberKernelPKiiPi_param_2
)
{
	.reg .pred 	%p<2>;
	.reg .b32 	%r<8>;
	.reg .b64 	%rd<7>;

	ld.param.u64 	%rd1, [_Z22processMaxNumberKernelPKiiPi_param_0];
	ld.param.u32 	%r2, [_Z22processMaxNumberKernelPKiiPi_param_1];
	ld.param.u64 	%rd2, [_Z22processMaxNumberKernelPKiiPi_param_2];
	mov.u32 	%r3, %ntid.x;
	mov.u32 	%r4, %ctaid.x;
	mov.u32 	%r5, %tid.x;
	mad.lo.s32 	%r1, %r3, %r4, %r5;
	setp.ge.s32 	%p1, %r1, %r2;
	@%p1 bra 	$L__BB0_2;
	cvta.to.global.u64 	%rd3, %rd1;
	cvta.to.global.u64 	%rd4, %rd2;
	mul.wide.s32 	%rd5, %r1, 4;
	add.s64 	%rd6, %rd3, %rd5;
	ld.global.u32 	%r6, [%rd6];
	atom.global.max.s32 	%r7, [%rd4], %r6;
$L__BB0_2:
	ret;

}


// ===== COMPILED SASS (sm_100) =====

	.target	sm_100

	.elftype	@"ET_EXEC"


//--------------------- .note.nv.tkinfo           --------------------------
	.section	.note.nv.tkinfo,"",@"SHT_NOTE"
	.sectionflags	@"SHF_NOTE_NV_TKINFO"
	.tkinfo
        /*0018*/ 	.word	0x00000002
        /*0030*/ 	.string	""
        /*0030*/ 	.string	"ptxas"
        /*0030*/ 	.string	"Cuda compilation tools, release 13.0, V13.0.88"
        /*0030*/ 	.string	"Build cuda_13.0.r13.0/compiler.36424714_0"
        /*0030*/ 	.string	"-arch sm_100 -m 64 "



//--------------------- .note.nv.cuinfo           --------------------------
	.section	.note.nv.cuinfo,"",@"SHT_NOTE"
	.sectionflags	@"SHF_NOTE_NV_CUINFO"
        /*0018*/ 	.short	0x0002
        /*001a*/ 	.short	0x0064
        /*001c*/ 	.short	0x0082
	.zero		2


//--------------------- .nv.info                  --------------------------
	.section	.nv.info,"",@"SHT_CUDA_INFO"
	.align	4


	//----- nvinfo : EIATTR_REGCOUNT
	.align		4
        /*0000*/ 	.byte	0x04, 0x2f
        /*0002*/ 	.short	(.L_1 - .L_0)
	.align		4
.L_0:
        /*0004*/ 	.word	index@(_Z22processMaxNumberKernelPKiiPi)
        /*0008*/ 	.word	0x0000000a


	//----- nvinfo : EIATTR_FRAME_SIZE
	.align		4
.L_1:
        /*000c*/ 	.byte	0x04, 0x11
        /*000e*/ 	.short	(.L_3 - .L_2)
	.align		4
.L_2:
        /*0010*/ 	.word	index@(_Z22processMaxNumberKernelPKiiPi)
        /*0014*/ 	.word	0x00000000


	//----- nvinfo : EIATTR_MIN_STACK_SIZE
	.align		4
.L_3:
        /*0018*/ 	.byte	0x04, 0x12
        /*001a*/ 	.short	(.L_5 - .L_4)
	.align		4
.L_4:
        /*001c*/ 	.word	index@(_Z22processMaxNumberKernelPKiiPi)
        /*0020*/ 	.word	0x00000000
.L_5:


//--------------------- .nv.compat                --------------------------
	.section	.nv.compat,"",@"SHT_CUDA_COMPAT_INFO"
	.align	4
        /*0000*/ 	.byte	0x02, 0x09, 0x00, 0x00, 0x02, 0x02, 0x01, 0x00, 0x02, 0x05, 0x05, 0x00, 0x03, 0x07, 0x01, 0x01
        /*0010*/ 	.byte	0x02, 0x03, 0x00, 0x00, 0x02, 0x06, 0x01, 0x00, 0x04, 0x0b, 0x08, 0x00, 0x09, 0x00, 0x00, 0x00
        /*0020*/ 	.byte	0x00, 0x00, 0x00, 0x00


//--------------------- .nv.info._Z22processMaxNumberKernelPKiiPi --------------------------
	.section	.nv.info._Z22processMaxNumberKernelPKiiPi,"",@"SHT_CUDA_INFO"
	.sectionflags	@""
	.align	4


	//----- nvinfo : EIATTR_CUDA_API_VERSION
	.align		4
        /*0000*/ 	.byte	0x04, 0x37
        /*0002*/ 	.short	(.L_7 - .L_6)
.L_6:
        /*0004*/ 	.word	0x00000082


	//----- nvinfo : EIATTR_KPARAM_INFO
	.align		4
.L_7:
        /*0008*/ 	.byte	0x04, 0x17
        /*000a*/ 	.short	(.L_9 - .L_8)
.L_8:
        /*000c*/ 	.word	0x00000000
        /*0010*/ 	.short	0x0002
        /*0012*/ 	.short	0x0010
        /*0014*/ 	.byte	0x00, 0xf5, 0x21, 0x00


	//----- nvinfo : EIATTR_KPARAM_INFO
	.align		4
.L_9:
        /*0018*/ 	.byte	0x04, 0x17
        /*001a*/ 	.short	(.L_11 - .L_10)
.L_10:
        /*001c*/ 	.word	0x00000000
        /*0020*/ 	.short	0x0001
        /*0022*/ 	.short	0x0008
        /*0024*/ 	.byte	0x00, 0xf0, 0x11, 0x00


	//----- nvinfo : EIATTR_KPARAM_INFO
	.align		4
.L_11:
        /*0028*/ 	.byte	0x04, 0x17
        /*002a*/ 	.short	(.L_13 - .L_12)
.L_12:
        /*002c*/ 	.word	0x00000000
        /*0030*/ 	.short	0x0000
        /*0032*/ 	.short	0x0000
        /*0034*/ 	.byte	0x00, 0xf5, 0x21, 0x00


	//----- nvinfo : EIATTR_SPARSE_MMA_MASK
	.align		4
.L_13:
        /*0038*/ 	.byte	0x03, 0x50
        /*003a*/ 	.short	0x0000


	//----- nvinfo : EIATTR_MAXREG_COUNT
	.align		4
        /*003c*/ 	.byte	0x03, 0x1b
        /*003e*/ 	.short	0x00ff


	//----- nvinfo : EIATTR_MERCURY_ISA_VERSION
	.align		4
        /*0040*/ 	.byte	0x03, 0x5f
        /*0042*/ 	.short	0x0101


	//----- nvinfo : EIATTR_INT_WARP_WIDE_INSTR_OFFSETS
	.align		4
        /*0044*/ 	.byte	0x04, 0x31
        /*0046*/ 	.short	(.L_15 - .L_14)


	//   ....[0]....
.L_14:
        /*0048*/ 	.word	0x000000d0


	//   ....[1]....
        /*004c*/ 	.word	0x00000110


	//----- nvinfo : EIATTR_VRC_CTA_INIT_COUNT
	.align		4
.L_15:
        /*0050*/ 	.byte	0x02, 0x4a
	.zero		1
	.zero		1


	//----- nvinfo : EIATTR_EXIT_INSTR_OFFSETS
	.align		4
        /*0054*/ 	.byte	0x04, 0x1c
        /*0056*/ 	.short	(.L_17 - .L_16)


	//   ....[0]....
.L_16:
        /*0058*/ 	.word	0x00000070


	//   ....[1]....
        /*005c*/ 	.word	0x00000140


	//----- nvinfo : EIATTR_CBANK_PARAM_SIZE
	.align		4
.L_17:
        /*0060*/ 	.byte	0x03, 0x19
        /*0062*/ 	.short	0x0018


	//----- nvinfo : EIATTR_PARAM_CBANK
	.align		4
        /*0064*/ 	.byte	0x04, 0x0a
        /*0066*/ 	.short	(.L_19 - .L_18)
	.align		4
.L_18:
        /*0068*/ 	.word	index@(.nv.constant0._Z22processMaxNumberKernelPKiiPi)
        /*006c*/ 	.short	0x0380
        /*006e*/ 	.short	0x0018


	//----- nvinfo : EIATTR_SW_WAR
	.align		4
.L_19:
        /*0070*/ 	.byte	0x04, 0x36
        /*0072*/ 	.short	(.L_21 - .L_20)
.L_20:
        /*0074*/ 	.word	0x00000008
.L_21:


//--------------------- .nv.callgraph             --------------------------
	.section	.nv.callgraph,"",@"SHT_CUDA_CALLGRAPH"
	.align	4
	.sectionentsize	8
	.align		4
        /*0000*/ 	.word	0x00000000
	.align		4
        /*0004*/ 	.word	0xffffffff
	.align		4
        /*0008*/ 	.word	0x00000000
	.align		4
        /*000c*/ 	.word	0xfffffffe
	.align		4
        /*0010*/ 	.word	0x00000000
	.align		4
        /*0014*/ 	.word	0xfffffffd
	.align		4
        /*0018*/ 	.word	0x00000000
	.align		4
        /*001c*/ 	.word	0xfffffffc


//--------------------- .text._Z22processMaxNumberKernelPKiiPi --------------------------
	.section	.text._Z22processMaxNumberKernelPKiiPi,"ax",@progbits
	.align	128
        .global         _Z22processMaxNumberKernelPKiiPi
        .type           _Z22processMaxNumberKernelPKiiPi,@function
        .size           _Z22processMaxNumberKernelPKiiPi,(.L_x_1 - _Z22processMaxNumberKernelPKiiPi)
        .other          _Z22processMaxNumberKernelPKiiPi,@"STO_CUDA_ENTRY STV_DEFAULT"
_Z22processMaxNumberKernelPKiiPi:
.text._Z22processMaxNumberKernelPKiiPi:
[----:B------:R-:W-:Y:S01]  /*0000*/  LDC R1, c[0x0][0x37c] ;  /* 0x0000df00ff017b82 */ /* 0x000fe20000000800 */
[----:B------:R-:W0:Y:S01]  /*0010*/  S2R R5, SR_CTAID.X ;  /* 0x0000000000057919 */ /* 0x000e220000002500 */
[----:B------:R-:W0:Y:S01]  /*0020*/  LDCU UR4, c[0x0][0x360] ;  /* 0x00006c00ff0477ac */ /* 0x000e220008000800 */
[----:B------:R-:W0:Y:S01]  /*0030*/  S2R R0, SR_TID.X ;  /* 0x0000000000007919 */ /* 0x000e220000002100 */
[----:B------:R-:W1:Y:S01]  /*0040*/  LDCU UR5, c[0x0][0x388] ;  /* 0x00007100ff0577ac */ /* 0x000e620008000800 */
[----:B0-----:R-:W-:-:S05]  /*0050*/  IMAD R5, R5, UR4, R0 ;  /* 0x0000000405057c24 */ /* 0x001fca000f8e0200 */
[----:B-1----:R-:W-:-:S13]  /*0060*/  ISETP.GE.AND P0, PT, R5, UR5, PT ;  /* 0x0000000505007c0c */ /* 0x002fda000bf06270 */
[----:B------:R-:W-:Y:S05]  /*0070*/  @P0 EXIT ;  /* 0x000000000000094d */ /* 0x000fea0003800000 */
[----:B------:R-:W0:Y:S01]  /*0080*/  LDC.64 R2, c[0x0][0x380] ;  /* 0x0000e000ff027b82 */ /* 0x000e220000000a00 */
[----:B------:R-:W1:Y:S01]  /*0090*/  LDCU.64 UR6, c[0x0][0x358] ;  /* 0x00006b00ff0677ac */ /* 0x000e620008000a00 */
[----:B0-----:R-:W-:-:S06]  /*00a0*/  IMAD.WIDE R2, R5, 0x4, R2 ;  /* 0x0000000405027825 */ /* 0x001fcc00078e0202 */
[----:B-1----:R-:W2:Y:S01]  /*00b0*/  LDG.E R2, desc[UR6][R2.64] ;  /* 0x0000000602027981 */ /* 0x002ea2000c1e1900 */
[----:B------:R-:W0:Y:S01]  /*00c0*/  LDC.64 R4, c[0x0][0x390] ;  /* 0x0000e400ff047b82 */ /* 0x000e220000000a00 */
[----:B------:R-:W-:Y:S01]  /*00d0*/  VOTEU.ANY UR4, UPT, PT ;  /* 0x0000000000047886 */ /* 0x000fe200038e0100 */
[----:B------:R-:W1:Y:S01]  /*00e0*/  S2R R0, SR_LANEID ;  /* 0x0000000000007919 */ /* 0x000e620000000000 */
[----:B------:R-:W-:-:S06]  /*00f0*/  UFLO.U32 UR4, UR4 ;  /* 0x00000004000472bd */ /* 0x000fcc00080e0000 */
[----:B-1----:R-:W-:Y:S02]  /*0100*/  ISETP.EQ.U32.AND P0, PT, R0, UR4, PT ;  /* 0x0000000400007c0c */ /* 0x002fe4000bf02070 */
[----:B--2---:R-:W-:-:S13]  /*0110*/  CREDUX.MAX.S32 UR5, R2 ;  /* 0x00000000020572cc */ /* 0x004fda0000000200 */
[----:B------:R-:W-:-:S05]  /*0120*/  MOV R7, UR5 ;  /* 0x0000000500077c02 */ /* 0x000fca0008000f00 */
[----:B0-----:R-:W-:Y:S01]  /*0130*/  @P0 REDG.E.MAX.S32.STRONG.GPU desc[UR6][R4.64], R7 ;  /* 0x000000070400098e */ /* 0x001fe2000d12e306 */
[----:B------:R-:W-:Y:S05]  /*0140*/  EXIT ;  /* 0x000000000000794d */ /* 0x000fea0003800000 */
.L_x_0:
[----:B------:R-:W-:-:S00]  /*0150*/  BRA `(.L_x_0) ;  /* 0xfffffffc00fc7947 */ /* 0x000fc0000383ffff */
[----:B------:R-:W-:-:S00]  /*0160*/  NOP ;  /* 0x0000000000007918 */ /* 0x000fc00000000000 */
        /* <DEDUP_REMOVED lines=9> */
.L_x_1:


//--------------------- .nv.shared.reserved.0     --------------------------
	.section	.nv.shared.reserved.0,"aw",@nobits
	.weak		__nv_reservedSMEM_offset_0_alias
	.size		__nv_reservedSMEM_offset_0_alias, 0, 64
	.other		__nv_reservedSMEM_offset_0_alias,@"STO_CUDA_RESERVED_SHARED STV_DEFAULT"
__nv_reservedSMEM_offset_0_alias:
	.zero		0
	.zero		64


//--------------------- .nv.constant0._Z22processMaxNumberKernelPKiiPi --------------------------
	.section	.nv.constant0._Z22processMaxNumberKernelPKiiPi,"a",@progbits
	.sectionflags	@""
	.align	4
.nv.constant0._Z22processMaxNumberKernelPKiiPi:
	.zero		920


//--------------------- SYMBOLS --------------------------

	.type		.nv.reservedSmem.offset0,@object
	.size		.nv.reservedSmem.offset0,0x4
